//
// Generated by NVIDIA NVVM Compiler
//
// Compiler Build ID: CL-36424714
// Cuda compilation tools, release 13.0, V13.0.88
// Based on NVVM 20.0.0
//

.version 9.0
.target sm_100
.address_size 64

	// .globl	_Z7computefff
.extern .func  (.param .b32 func_retval0) vprintf
(
	.param .b64 vprintf_param_0,
	.param .b64 vprintf_param_1
)
;
.global .align 1 .b8 $str[7] = {37, 46, 49, 55, 103, 10};

.visible .entry _Z7computefff(
	.param .f32 _Z7computefff_param_0,
	.param .f32 _Z7computefff_param_1,
	.param .f32 _Z7computefff_param_2
)
{
	.local .align 8 .b8 	__local_depot0[8];
	.reg .b64 	%SP;
	.reg .b64 	%SPL;
	.reg .pred 	%p<4>;
	.reg .b32 	%r<7>;
	.reg .b32 	%f<28>;
	.reg .b64 	%rd<5>;
	.reg .b64 	%fd<2>;

	mov.u64 	%SPL, __local_depot0;
	cvta.local.u64 	%SP, %SPL;
	ld.param.f32 	%f1, [_Z7computefff_param_0];
	ld.param.f32 	%f2, [_Z7computefff_param_1];
	ld.param.f32 	%f3, [_Z7computefff_param_2];
	add.u64 	%rd1, %SP, 0;
	add.u64 	%rd2, %SPL, 0;
	sub.f32 	%f4, %f2, %f3;
	abs.f32 	%f5, %f4;
	setp.lt.f32 	%p1, %f5, 0f00800000;
	mul.f32 	%f6, %f5, 0f4B000000;
	selp.f32 	%f7, %f6, %f5, %p1;
	selp.f32 	%f8, 0fC1B80000, 0f00000000, %p1;
	mov.b32 	%r1, %f7;
	add.s32 	%r2, %r1, -1059760811;
	and.b32  	%r3, %r2, -8388608;
	sub.s32 	%r4, %r1, %r3;
	mov.b32 	%f9, %r4;
	cvt.rn.f32.s32 	%f10, %r3;
	fma.rn.f32 	%f11, %f10, 0f34000000, %f8;
	add.f32 	%f12, %f9, 0fBF800000;
	fma.rn.f32 	%f13, %f12, 0fBE055027, 0f3E1039F6;
	fma.rn.f32 	%f14, %f13, %f12, 0fBDF8CDCC;
	fma.rn.f32 	%f15, %f14, %f12, 0f3E0F2955;
	fma.rn.f32 	%f16, %f15, %f12, 0fBE2AD8B9;
	fma.rn.f32 	%f17, %f16, %f12, 0f3E4CED0B;
	fma.rn.f32 	%f18, %f17, %f12, 0fBE7FFF22;
	fma.rn.f32 	%f19, %f18, %f12, 0f3EAAAA78;
	fma.rn.f32 	%f20, %f19, %f12, 0fBF000000;
	mul.f32 	%f21, %f12, %f20;
	fma.rn.f32 	%f22, %f21, %f12, %f12;
	fma.rn.f32 	%f23, %f11, 0f3F317218, %f22;
	setp.gt.u32 	%p2, %r1, 2139095039;
	fma.rn.f32 	%f24, %f7, 0f7F800000, 0f7F800000;
	selp.f32 	%f25, %f24, %f23, %p2;
	setp.eq.f32 	%p3, %f7, 0f00000000;
	selp.f32 	%f26, 0fFF800000, %f25, %p3;
	add.f32 	%f27, %f1, %f26;
	cvt.f64.f32 	%fd1, %f27;
	st.local.f64 	[%rd2], %fd1;
	mov.u64 	%rd3, $str;
	cvta.global.u64 	%rd4, %rd3;
	{ // callseq 0, 0
	.param .b64 param0;
	st.param.b64 	[param0], %rd4;
	.param .b64 param1;
	st.param.b64 	[param1], %rd1;
	.param .b32 retval0;
	call.uni (retval0), 
	vprintf, 
	(
	param0, 
	param1
	);
	ld.param.b32 	%r5, [retval0];
	} // callseq 0
	ret;

}


// ===== COMPILED SASS (sm_100) =====

	.target	sm_100

	.elftype	@"ET_EXEC"


//--------------------- .note.nv.tkinfo           --------------------------
	.section	.note.nv.tkinfo,"",@"SHT_NOTE"
	.sectionflags	@"SHF_NOTE_NV_TKINFO"
	.tkinfo
        /*0018*/ 	.word	0x00000002
        /*0030*/ 	.string	""
        /*0030*/ 	.string	"ptxas"
        /*0030*/ 	.string	"Cuda compilation tools, release 13.0, V13.0.88"
        /*0030*/ 	.string	"Build cuda_13.0.r13.0/compiler.36424714_0"
        /*0030*/ 	.string	"-arch sm_100 -m 64 "



//--------------------- .note.nv.cuinfo           --------------------------
	.section	.note.nv.cuinfo,"",@"SHT_NOTE"
	.sectionflags	@"SHF_NOTE_NV_CUINFO"
        /*0018*/ 	.short	0x0002
        /*001a*/ 	.short	0x0064
        /*001c*/ 	.short	0x0082
	.zero		2


//--------------------- .nv.info                  --------------------------
	.section	.nv.info,"",@"SHT_CUDA_INFO"
	.align	4


	//----- nvinfo : EIATTR_REGCOUNT
	.align		4
        /*0000*/ 	.byte	0x04, 0x2f
        /*0002*/ 	.short	(.L_2 - .L_1)
	.align		4
.L_1:
        /*0004*/ 	.word	index@(_Z7computefff)
        /*0008*/ 	.word	0x00000018


	//----- nvinfo : EIATTR_FRAME_SIZE
	.align		4
.L_2:
        /*000c*/ 	.byte	0x04, 0x11
        /*000e*/ 	.short	(.L_4 - .L_3)
	.align		4
.L_3:
        /*0010*/ 	.word	index@(_Z7computefff)
        /*0014*/ 	.word	0x00000008


	//----- nvinfo : EIATTR_MIN_STACK_SIZE
	.align		4
.L_4:
        /*0018*/ 	.byte	0x04, 0x12
        /*001a*/ 	.short	(.L_6 - .L_5)
	.align		4
.L_5:
        /*001c*/ 	.word	index@(_Z7computefff)
        /*0020*/ 	.word	0x00000008
.L_6:


//--------------------- .nv.compat                --------------------------
	.section	.nv.compat,"",@"SHT_CUDA_COMPAT_INFO"
	.align	4
        /*0000*/ 	.byte	0x02, 0x09, 0x00, 0x00, 0x02, 0x02, 0x01, 0x00, 0x02, 0x05, 0x05, 0x00, 0x03, 0x07, 0x01, 0x01
        /*0010*/ 	.byte	0x02, 0x03, 0x00, 0x00, 0x02, 0x06, 0x01, 0x00, 0x04, 0x0b, 0x08, 0x00, 0x01, 0x00, 0x00, 0x00
        /*0020*/ 	.byte	0x00, 0x00, 0x00, 0x00


//--------------------- .nv.info._Z7computefff    --------------------------
	.section	.nv.info._Z7computefff,"",@"SHT_CUDA_INFO"
	.sectionflags	@""
	.align	4


	//----- nvinfo : EIATTR_CUDA_API_VERSION
	.align		4
        /*0000*/ 	.byte	0x04, 0x37
        /*0002*/ 	.short	(.L_8 - .L_7)
.L_7:
        /*0004*/ 	.word	0x00000082


	//----- nvinfo : EIATTR_KPARAM_INFO
	.align		4
.L_8:
        /*0008*/ 	.byte	0x04, 0x17
        /*000a*/ 	.short	(.L_10 - .L_9)
.L_9:
        /*000c*/ 	.word	0x00000000
        /*0010*/ 	.short	0x0002
        /*0012*/ 	.short	0x0008
        /*0014*/ 	.byte	0x00, 0xf0, 0x11, 0x00


	//----- nvinfo : EIATTR_KPARAM_INFO
	.align		4
.L_10:
        /*0018*/ 	.byte	0x04, 0x17
        /*001a*/ 	.short	(.L_12 - .L_11)
.L_11:
        /*001c*/ 	.word	0x00000000
        /*0020*/ 	.short	0x0001
        /*0022*/ 	.short	0x0004
        /*0024*/ 	.byte	0x00, 0xf0, 0x11, 0x00


	//----- nvinfo : EIATTR_KPARAM_INFO
	.align		4
.L_12:
        /*0028*/ 	.byte	0x04, 0x17
        /*002a*/ 	.short	(.L_14 - .L_13)
.L_13:
        /*002c*/ 	.word	0x00000000
        /*0030*/ 	.short	0x0000
        /*0032*/ 	.short	0x0000
        /*0034*/ 	.byte	0x00, 0xf0, 0x11, 0x00


	//----- nvinfo : EIATTR_SPARSE_MMA_MASK
	.align		4
.L_14:
        /*0038*/ 	.byte	0x03, 0x50
        /*003a*/ 	.short	0x0000


	//----- nvinfo : EIATTR_MAXREG_COUNT
	.align		4
        /*003c*/ 	.byte	0x03, 0x1b
        /*003e*/ 	.short	0x00ff


	//----- nvinfo : EIATTR_EXTERNS
	.align		4
        /*0040*/ 	.byte	0x04, 0x0f
        /*0042*/ 	.short	(.L_16 - .L_15)


	//   ....[0]....
	.align		4
.L_15:
        /*0044*/ 	.word	index@(vprintf)


	//----- nvinfo : EIATTR_MERCURY_ISA_VERSION
	.align		4
.L_16:
        /*0048*/ 	.byte	0x03, 0x5f
        /*004a*/ 	.short	0x0101


	//----- nvinfo : EIATTR_VRC_CTA_INIT_COUNT
	.align		4
        /*004c*/ 	.byte	0x02, 0x4a
	.zero		1
	.zero		1


	//----- nvinfo : EIATTR_SYSCALL_OFFSETS
	.align		4
        /*0050*/ 	.byte	0x04, 0x46
        /*0052*/ 	.short	(.L_18 - .L_17)


	//   ....[0]....
.L_17:
        /*0054*/ 	.word	0x000002d0


	//----- nvinfo : EIATTR_EXIT_INSTR_OFFSETS
	.align		4
.L_18:
        /*0058*/ 	.byte	0x04, 0x1c
        /*005a*/ 	.short	(.L_20 - .L_19)


	//   ....[0]....
.L_19:
        /*005c*/ 	.word	0x000002e0


	//----- nvinfo : EIATTR_CBANK_PARAM_SIZE
	.align		4
.L_20:
        /*0060*/ 	.byte	0x03, 0x19
        /*0062*/ 	.short	0x000c


	//----- nvinfo : EIATTR_PARAM_CBANK
	.align		4
        /*0064*/ 	.byte	0x04, 0x0a
        /*0066*/ 	.short	(.L_22 - .L_21)
	.align		4
.L_21:
        /*0068*/ 	.word	index@(.nv.constant0._Z7computefff)
        /*006c*/ 	.short	0x0380
        /*006e*/ 	.short	0x000c


	//----- nvinfo : EIATTR_SW_WAR
	.align		4
.L_22:
        /*0070*/ 	.byte	0x04, 0x36
        /*0072*/ 	.short	(.L_24 - .L_23)
.L_23:
        /*0074*/ 	.word	0x00000008
.L_24:


//--------------------- .nv.callgraph             --------------------------
	.section	.nv.callgraph,"",@"SHT_CUDA_CALLGRAPH"
	.align	4
	.sectionentsize	8
	.align		4
        /*0000*/ 	.word	0x00000000
	.align		4
        /*0004*/ 	.word	0xffffffff
	.align		4
        /*0008*/ 	.word	index@(_Z7computefff)
	.align		4
        /*000c*/ 	.word	index@(vprintf)
	.align		4
        /*0010*/ 	.word	0x00000000
	.align		4
        /*0014*/ 	.word	0xfffffffe
	.align		4
        /*0018*/ 	.word	0x00000000
	.align		4
        /*001c*/ 	.word	0xfffffffd
	.align		4
        /*0020*/ 	.word	0x00000000
	.align		4
        /*0024*/ 	.word	0xfffffffc


//--------------------- .nv.constant4             --------------------------
	.section	.nv.constant4,"a",@progbits
	.align	8
	.align		8
.nv.constant4:
        /*0000*/ 	.dword	vprintf
	.align		8
        /*0008*/ 	.dword	$str


//--------------------- .text._Z7computefff       --------------------------
	.section	.text._Z7computefff,"ax",@progbits
	.align	128
        .global         _Z7computefff
        .type           _Z7computefff,@function
        .size           _Z7computefff,(.L_x_2 - _Z7computefff)
        .other          _Z7computefff,@"STO_CUDA_ENTRY STV_DEFAULT"
_Z7computefff:
.text._Z7computefff:
[----:B------:R-:W0:Y:S08]  /*0000*/  LDC R1, c[0x0][0x37c] ;  /* 0x0000df00ff017b82 */ /* 0x000e300000000800 */
[----:B------:R-:W1:Y:S01]  /*0010*/  LDC R0, c[0x0][0x388] ;  /* 0x0000e200ff007b82 */ /* 0x000e620000000800 */
[----:B------:R-:W1:Y:S01]  /*0020*/  LDCU.64 UR4, c[0x0][0x380] ;  /* 0x00007000ff0477ac */ /* 0x000e620008000a00 */
[----:B------:R-:W-:Y:S01]  /*0030*/  HFMA2 R5, -RZ, RZ, 1.5048828125, 33.21875 ;  /* 0x3e055027ff057431 */ /* 0x000fe200000001ff */
[----:B------:R-:W-:-:S02]  /*0040*/  MOV R8, 0x0 ;  /* 0x0000000000087802 */ /* 0x000fc40000000f00 */
[----:B0-----:R-:W-:Y:S01]  /*0050*/  IADD3 R1, PT, PT, R1, -0x8, RZ ;  /* 0xfffffff801017810 */ /* 0x001fe20007ffe0ff */
[----:B------:R-:W0:Y:S03]  /*0060*/  LDCU.64 UR6, c[0x4][0x8] ;  /* 0x01000100ff0677ac */ /* 0x000e260008000a00 */
[----:B------:R-:W2:Y:S01]  /*0070*/  LDC.64 R8, c[0x4][R8] ;  /* 0x0100000008087b82 */ /* 0x000ea20000000a00 */
[----:B-1----:R-:W-:Y:S01]  /*0080*/  FADD R0, -R0, UR5 ;  /* 0x0000000500007e21 */ /* 0x002fe20008000100 */
[----:B------:R-:W1:Y:S03]  /*0090*/  LDCU UR5, c[0x0][0x2fc] ;  /* 0x00005f80ff0577ac */ /* 0x000e660008000800 */
[C---:B------:R-:W-:Y:S01]  /*00a0*/  FMUL R3, |R0|.reuse, 8388608 ;  /* 0x4b00000000037820 */ /* 0x040fe20000400200 */
[----:B------:R-:W-:-:S04]  /*00b0*/  FSETP.GEU.AND P0, PT, |R0|, 1.175494350822287508e-38, PT ;  /* 0x008000000000780b */ /* 0x000fc80003f0e200 */
[----:B------:R-:W-:-:S04]  /*00c0*/  FSEL R3, R3, |R0|, !P0 ;  /* 0x4000000003037208 */ /* 0x000fc80004000000 */
[----:B------:R-:W-:-:S04]  /*00d0*/  IADD3 R0, PT, PT, R3, -0x3f2aaaab, RZ ;  /* 0xc0d5555503007810 */ /* 0x000fc80007ffe0ff */
[----:B------:R-:W-:-:S04]  /*00e0*/  LOP3.LUT R2, R0, 0xff800000, RZ, 0xc0, !PT ;  /* 0xff80000000027812 */ /* 0x000fc800078ec0ff */
[----:B------:R-:W-:-:S05]  /*00f0*/  IADD3 R0, PT, PT, R3, -R2, RZ ;  /* 0x8000000203007210 */ /* 0x000fca0007ffe0ff */
[----:B------:R-:W-:Y:S01]  /*0100*/  FADD R4, R0, -1 ;  /* 0xbf80000000047421 */ /* 0x000fe20000000000 */
[----:B------:R-:W-:Y:S02]  /*0110*/  FSEL R0, RZ, -23, P0 ;  /* 0xc1b80000ff007808 */ /* 0x000fe40000000000 */
[----:B------:R-:W-:Y:S01]  /*0120*/  ISETP.GT.U32.AND P0, PT, R3, 0x7f7fffff, PT ;  /* 0x7f7fffff0300780c */ /* 0x000fe20003f04070 */
[----:B------:R-:W-:-:S04]  /*0130*/  FFMA R5, R4, -R5, 0.14084610342979431152 ;  /* 0x3e1039f604057423 */ /* 0x000fc80000000805 */
[----:B------:R-:W-:-:S04]  /*0140*/  FFMA R5, R4, R5, -0.12148627638816833496 ;  /* 0xbdf8cdcc04057423 */ /* 0x000fc80000000005 */
[----:B------:R-:W-:-:S04]  /*0150*/  FFMA R5, R4, R5, 0.13980610668659210205 ;  /* 0x3e0f295504057423 */ /* 0x000fc80000000005 */
[----:B------:R-:W-:-:S04]  /*0160*/  FFMA R5, R4, R5, -0.16684235632419586182 ;  /* 0xbe2ad8b904057423 */ /* 0x000fc80000000005 */
[----:B------:R-:W-:-:S04]  /*0170*/  FFMA R5, R4, R5, 0.20012299716472625732 ;  /* 0x3e4ced0b04057423 */ /* 0x000fc80000000005 */
[----:B------:R-:W-:-:S04]  /*0180*/  FFMA R5, R4, R5, -0.24999669194221496582 ;  /* 0xbe7fff2204057423 */ /* 0x000fc80000000005 */
[----:B------:R-:W-:-:S04]  /*0190*/  FFMA R5, R4, R5, 0.33333182334899902344 ;  /* 0x3eaaaa7804057423 */ /* 0x000fc80000000005 */
[C---:B------:R-:W-:Y:S01]  /*01a0*/  FFMA R7, R4.reuse, R5, -0.5 ;  /* 0xbf00000004077423 */ /* 0x040fe20000000005 */
[----:B------:R-:W-:Y:S02]  /*01b0*/  I2FP.F32.S32 R5, R2 ;  /* 0x0000000200057245 */ /* 0x000fe40000201400 */
[----:B------:R-:W-:Y:S01]  /*01c0*/  MOV R2, 0x7f800000 ;  /* 0x7f80000000027802 */ /* 0x000fe20000000f00 */
[C---:B------:R-:W-:Y:S02]  /*01d0*/  FMUL R7, R4.reuse, R7 ;  /* 0x0000000704077220 */ /* 0x040fe40000400000 */
[----:B------:R-:W-:Y:S01]  /*01e0*/  FFMA R0, R5, 1.1920928955078125e-07, R0 ;  /* 0x3400000005007823 */ /* 0x000fe20000000000 */
[----:B0-----:R-:W-:Y:S01]  /*01f0*/  MOV R5, UR7 ;  /* 0x0000000700057c02 */ /* 0x001fe20008000f00 */
[----:B------:R-:W-:Y:S01]  /*0200*/  FFMA R7, R4, R7, R4 ;  /* 0x0000000704077223 */ /* 0x000fe20000000004 */
[----:B------:R-:W-:-:S03]  /*0210*/  MOV R4, UR6 ;  /* 0x0000000600047c02 */ /* 0x000fc60008000f00 */
[----:B------:R-:W-:Y:S01]  /*0220*/  FFMA R0, R0, 0.69314718246459960938, R7 ;  /* 0x3f31721800007823 */ /* 0x000fe20000000007 */
[C---:B------:R-:W-:Y:S01]  /*0230*/  @P0 FFMA R0, R3.reuse, R2, +INF ;  /* 0x7f80000003000423 */ /* 0x040fe20000000002 */
[----:B------:R-:W-:-:S04]  /*0240*/  FSETP.NEU.AND P0, PT, R3, RZ, PT ;  /* 0x000000ff0300720b */ /* 0x000fc80003f0d000 */
[----:B------:R-:W-:-:S05]  /*0250*/  FSEL R0, R0, -INF , P0 ;  /* 0xff80000000007808 */ /* 0x000fca0000000000 */
[----:B------:R-:W-:Y:S01]  /*0260*/  FADD R0, R0, UR4 ;  /* 0x0000000400007e21 */ /* 0x000fe20008000000 */
[----:B------:R-:W0:Y:S03]  /*0270*/  LDCU UR4, c[0x0][0x2f8] ;  /* 0x00005f00ff0477ac */ /* 0x000e260008000800 */
[----:B------:R-:W3:Y:S02]  /*0280*/  F2F.F64.F32 R2, R0 ;  /* 0x0000000000027310 */ /* 0x000ee40000201800 */
[----:B---3--:R3:W-:Y:S01]  /*0290*/  STL.64 [R1], R2 ;  /* 0x0000000201007387 */ /* 0x0087e20000100a00 */
[----:B0-----:R-:W-:-:S04]  /*02a0*/  IADD3 R6, P0, PT, R1, UR4, RZ ;  /* 0x0000000401067c10 */ /* 0x001fc8000ff1e0ff */
[----:B-12---:R-:W-:-:S09]  /*02b0*/  IADD3.X R7, PT, PT, RZ, UR5, RZ, P0, !PT ;  /* 0x00000005ff077c10 */ /* 0x006fd200087fe4ff */
[----:B------:R-:W-:-:S07]  /*02c0*/  LEPC R20, `(.L_x_0) ;  /* 0x000000001014794e */ /* 0x000fce0000000000 */
[----:B---3--:R-:W-:Y:S05]  /*02d0*/  CALL.ABS.NOINC R8 ;  /* 0x0000000008007343 */ /* 0x008fea0003c00000 */
.L_x_0:
[----:B------:R-:W-:Y:S05]  /*02e0*/  EXIT ;  /* 0x000000000000794d */ /* 0x000fea0003800000 */
.L_x_1:
[----:B------:R-:W-:-:S00]  /*02f0*/  BRA `(.L_x_1) ;  /* 0xfffffffc00fc7947 */ /* 0x000fc0000383ffff */
[----:B------:R-:W-:-:S00]  /*0300*/  NOP ;  /* 0x0000000000007918 */ /* 0x000fc00000000000 */
[----:B------:R-:W-:-:S00]  /*0310*/  NOP ;  /* 0x0000000000007918 */ /* 0x000fc00000000000 */
[----:B------:R-:W-:-:S00]  /*0320*/  NOP ;  /* 0x0000000000007918 */ /* 0x000fc00000000000 */
[----:B------:R-:W-:-:S00]  /*0330*/  NOP ;  /* 0x0000000000007918 */ /* 0x000fc00000000000 */
[----:B------:R-:W-:-:S00]  /*0340*/  NOP ;  /* 0x0000000000007918 */ /* 0x000fc00000000000 */
[----:B------:R-:W-:-:S00]  /*0350*/  NOP ;  /* 0x0000000000007918 */ /* 0x000fc00000000000 */
[----:B------:R-:W-:-:S00]  /*0360*/  NOP ;  /* 0x0000000000007918 */ /* 0x000fc00000000000 */
[----:B------:R-:W-:-:S00]  /*0370*/  NOP ;  /* 0x0000000000007918 */ /* 0x000fc00000000000 */
.L_x_2:


//--------------------- .nv.global.init           --------------------------
	.section	.nv.global.init,"aw",@progbits
.nv.global.init:
	.type		$str,@object
	.size		$str,(.L_0 - $str)
$str:
        /*0000*/ 	.byte	0x25, 0x2e, 0x31, 0x37, 0x67, 0x0a, 0x00
.L_0:


//--------------------- .nv.shared.reserved.0     --------------------------
	.section	.nv.shared.reserved.0,"aw",@nobits
	.weak		__nv_reservedSMEM_offset_0_alias
	.size		__nv_reservedSMEM_offset_0_alias, 0, 64
	.other		__nv_reservedSMEM_offset_0_alias,@"STO_CUDA_RESERVED_SHARED STV_DEFAULT"
__nv_reservedSMEM_offset_0_alias:
	.zero		0
	.zero		64


//--------------------- .nv.constant0._Z7computefff --------------------------
	.section	.nv.constant0._Z7computefff,"a",@progbits
	.sectionflags	@""
	.align	4
.nv.constant0._Z7computefff:
	.zero		908


//--------------------- SYMBOLS --------------------------

	.type		.nv.reservedSmem.offset0,@object
	.size		.nv.reservedSmem.offset0,0x4
	.type		vprintf,@function
